//
// Generated by NVIDIA NVVM Compiler
//
// Compiler Build ID: CL-36424714
// Cuda compilation tools, release 13.0, V13.0.88
// Based on NVVM 20.0.0
//

.version 9.0
.target sm_100
.address_size 64

	// .globl	_Z14simpleMultiplyILi32EEvPfS0_S0_i

.visible .entry _Z14simpleMultiplyILi32EEvPfS0_S0_i(
	.param .u64 .ptr .align 1 _Z14simpleMultiplyILi32EEvPfS0_S0_i_param_0,
	.param .u64 .ptr .align 1 _Z14simpleMultiplyILi32EEvPfS0_S0_i_param_1,
	.param .u64 .ptr .align 1 _Z14simpleMultiplyILi32EEvPfS0_S0_i_param_2,
	.param .u32 _Z14simpleMultiplyILi32EEvPfS0_S0_i_param_3
)
{
	.reg .b32 	%r<12>;
	.reg .b32 	%f<97>;
	.reg .b64 	%rd<45>;

	ld.param.u64 	%rd1, [_Z14simpleMultiplyILi32EEvPfS0_S0_i_param_0];
	ld.param.u64 	%rd2, [_Z14simpleMultiplyILi32EEvPfS0_S0_i_param_1];
	ld.param.u64 	%rd3, [_Z14simpleMultiplyILi32EEvPfS0_S0_i_param_2];
	ld.param.u32 	%r1, [_Z14simpleMultiplyILi32EEvPfS0_S0_i_param_3];
	mov.u32 	%r2, %ctaid.y;
	mov.u32 	%r3, %ntid.y;
	mov.u32 	%r4, %tid.y;
	mad.lo.s32 	%r5, %r2, %r3, %r4;
	mov.u32 	%r6, %ctaid.x;
	mov.u32 	%r7, %ntid.x;
	mov.u32 	%r8, %tid.x;
	mad.lo.s32 	%r9, %r6, %r7, %r8;
	shl.b32 	%r10, %r5, 5;
	cvta.to.global.u64 	%rd4, %rd1;
	cvta.to.global.u64 	%rd5, %rd2;
	mul.wide.u32 	%rd6, %r10, 4;
	add.s64 	%rd7, %rd4, %rd6;
	ld.global.f32 	%f1, [%rd7];
	mul.wide.s32 	%rd8, %r9, 4;
	add.s64 	%rd9, %rd5, %rd8;
	ld.global.f32 	%f2, [%rd9];
	fma.rn.f32 	%f3, %f1, %f2, 0f00000000;
	ld.global.f32 	%f4, [%rd7+4];
	mul.wide.s32 	%rd10, %r1, 4;
	add.s64 	%rd11, %rd9, %rd10;
	ld.global.f32 	%f5, [%rd11];
	fma.rn.f32 	%f6, %f4, %f5, %f3;
	ld.global.f32 	%f7, [%rd7+8];
	add.s64 	%rd12, %rd11, %rd10;
	ld.global.f32 	%f8, [%rd12];
	fma.rn.f32 	%f9, %f7, %f8, %f6;
	ld.global.f32 	%f10, [%rd7+12];
	add.s64 	%rd13, %rd12, %rd10;
	ld.global.f32 	%f11, [%rd13];
	fma.rn.f32 	%f12, %f10, %f11, %f9;
	ld.global.f32 	%f13, [%rd7+16];
	add.s64 	%rd14, %rd13, %rd10;
	ld.global.f32 	%f14, [%rd14];
	fma.rn.f32 	%f15, %f13, %f14, %f12;
	ld.global.f32 	%f16, [%rd7+20];
	add.s64 	%rd15, %rd14, %rd10;
	ld.global.f32 	%f17, [%rd15];
	fma.rn.f32 	%f18, %f16, %f17, %f15;
	ld.global.f32 	%f19, [%rd7+24];
	add.s64 	%rd16, %rd15, %rd10;
	ld.global.f32 	%f20, [%rd16];
	fma.rn.f32 	%f21, %f19, %f20, %f18;
	ld.global.f32 	%f22, [%rd7+28];
	add.s64 	%rd17, %rd16, %rd10;
	ld.global.f32 	%f23, [%rd17];
	fma.rn.f32 	%f24, %f22, %f23, %f21;
	ld.global.f32 	%f25, [%rd7+32];
	add.s64 	%rd18, %rd17, %rd10;
	ld.global.f32 	%f26, [%rd18];
	fma.rn.f32 	%f27, %f25, %f26, %f24;
	ld.global.f32 	%f28, [%rd7+36];
	add.s64 	%rd19, %rd18, %rd10;
	ld.global.f32 	%f29, [%rd19];
	fma.rn.f32 	%f30, %f28, %f29, %f27;
	ld.global.f32 	%f31, [%rd7+40];
	add.s64 	%rd20, %rd19, %rd10;
	ld.global.f32 	%f32, [%rd20];
	fma.rn.f32 	%f33, %f31, %f32, %f30;
	ld.global.f32 	%f34, [%rd7+44];
	add.s64 	%rd21, %rd20, %rd10;
	ld.global.f32 	%f35, [%rd21];
	fma.rn.f32 	%f36, %f34, %f35, %f33;
	ld.global.f32 	%f37, [%rd7+48];
	add.s64 	%rd22, %rd21, %rd10;
	ld.global.f32 	%f38, [%rd22];
	fma.rn.f32 	%f39, %f37, %f38, %f36;
	ld.global.f32 	%f40, [%rd7+52];
	add.s64 	%rd23, %rd22, %rd10;
	ld.global.f32 	%f41, [%rd23];
	fma.rn.f32 	%f42, %f40, %f41, %f39;
	ld.global.f32 	%f43, [%rd7+56];
	add.s64 	%rd24, %rd23, %rd10;
	ld.global.f32 	%f44, [%rd24];
	fma.rn.f32 	%f45, %f43, %f44, %f42;
	ld.global.f32 	%f46, [%rd7+60];
	add.s64 	%rd25, %rd24, %rd10;
	ld.global.f32 	%f47, [%rd25];
	fma.rn.f32 	%f48, %f46, %f47, %f45;
	ld.global.f32 	%f49, [%rd7+64];
	add.s64 	%rd26, %rd25, %rd10;
	ld.global.f32 	%f50, [%rd26];
	fma.rn.f32 	%f51, %f49, %f50, %f48;
	ld.global.f32 	%f52, [%rd7+68];
	add.s64 	%rd27, %rd26, %rd10;
	ld.global.f32 	%f53, [%rd27];
	fma.rn.f32 	%f54, %f52, %f53, %f51;
	ld.global.f32 	%f55, [%rd7+72];
	add.s64 	%rd28, %rd27, %rd10;
	ld.global.f32 	%f56, [%rd28];
	fma.rn.f32 	%f57, %f55, %f56, %f54;
	ld.global.f32 	%f58, [%rd7+76];
	add.s64 	%rd29, %rd28, %rd10;
	ld.global.f32 	%f59, [%rd29];
	fma.rn.f32 	%f60, %f58, %f59, %f57;
	ld.global.f32 	%f61, [%rd7+80];
	add.s64 	%rd30, %rd29, %rd10;
	ld.global.f32 	%f62, [%rd30];
	fma.rn.f32 	%f63, %f61, %f62, %f60;
	ld.global.f32 	%f64, [%rd7+84];
	add.s64 	%rd31, %rd30, %rd10;
	ld.global.f32 	%f65, [%rd31];
	fma.rn.f32 	%f66, %f64, %f65, %f63;
	ld.global.f32 	%f67, [%rd7+88];
	add.s64 	%rd32, %rd31, %rd10;
	ld.global.f32 	%f68, [%rd32];
	fma.rn.f32 	%f69, %f67, %f68, %f66;
	ld.global.f32 	%f70, [%rd7+92];
	add.s64 	%rd33, %rd32, %rd10;
	ld.global.f32 	%f71, [%rd33];
	fma.rn.f32 	%f72, %f70, %f71, %f69;
	ld.global.f32 	%f73, [%rd7+96];
	add.s64 	%rd34, %rd33, %rd10;
	ld.global.f32 	%f74, [%rd34];
	fma.rn.f32 	%f75, %f73, %f74, %f72;
	ld.global.f32 	%f76, [%rd7+100];
	add.s64 	%rd35, %rd34, %rd10;
	ld.global.f32 	%f77, [%rd35];
	fma.rn.f32 	%f78, %f76, %f77, %f75;
	ld.global.f32 	%f79, [%rd7+104];
	add.s64 	%rd36, %rd35, %rd10;
	ld.global.f32 	%f80, [%rd36];
	fma.rn.f32 	%f81, %f79, %f80, %f78;
	ld.global.f32 	%f82, [%rd7+108];
	add.s64 	%rd37, %rd36, %rd10;
	ld.global.f32 	%f83, [%rd37];
	fma.rn.f32 	%f84, %f82, %f83, %f81;
	ld.global.f32 	%f85, [%rd7+112];
	add.s64 	%rd38, %rd37, %rd10;
	ld.global.f32 	%f86, [%rd38];
	fma.rn.f32 	%f87, %f85, %f86, %f84;
	ld.global.f32 	%f88, [%rd7+116];
	add.s64 	%rd39, %rd38, %rd10;
	ld.global.f32 	%f89, [%rd39];
	fma.rn.f32 	%f90, %f88, %f89, %f87;
	ld.global.f32 	%f91, [%rd7+120];
	add.s64 	%rd40, %rd39, %rd10;
	ld.global.f32 	%f92, [%rd40];
	fma.rn.f32 	%f93, %f91, %f92, %f90;
	ld.global.f32 	%f94, [%rd7+124];
	add.s64 	%rd41, %rd40, %rd10;
	ld.global.f32 	%f95, [%rd41];
	fma.rn.f32 	%f96, %f94, %f95, %f93;
	cvta.to.global.u64 	%rd42, %rd3;
	mad.lo.s32 	%r11, %r1, %r5, %r9;
	mul.wide.s32 	%rd43, %r11, 4;
	add.s64 	%rd44, %rd42, %rd43;
	st.global.f32 	[%rd44], %f96;
	ret;

}


// ===== COMPILED SASS (sm_100) =====

	.target	sm_100

	.elftype	@"ET_EXEC"


//--------------------- .note.nv.tkinfo           --------------------------
	.section	.note.nv.tkinfo,"",@"SHT_NOTE"
	.sectionflags	@"SHF_NOTE_NV_TKINFO"
	.tkinfo
        /*0018*/ 	.word	0x00000002
        /*0030*/ 	.string	""
        /*0030*/ 	.string	"ptxas"
        /*0030*/ 	.string	"Cuda compilation tools, release 13.0, V13.0.88"
        /*0030*/ 	.string	"Build cuda_13.0.r13.0/compiler.36424714_0"
        /*0030*/ 	.string	"-arch sm_100 -m 64 "



//--------------------- .note.nv.cuinfo           --------------------------
	.section	.note.nv.cuinfo,"",@"SHT_NOTE"
	.sectionflags	@"SHF_NOTE_NV_CUINFO"
        /*0018*/ 	.short	0x0002
        /*001a*/ 	.short	0x0064
        /*001c*/ 	.short	0x0082
	.zero		2


//--------------------- .nv.info                  --------------------------
	.section	.nv.info,"",@"SHT_CUDA_INFO"
	.align	4


	//----- nvinfo : EIATTR_REGCOUNT
	.align		4
        /*0000*/ 	.byte	0x04, 0x2f
        /*0002*/ 	.short	(.L_1 - .L_0)
	.align		4
.L_0:
        /*0004*/ 	.word	index@(_Z14simpleMultiplyILi32EEvPfS0_S0_i)
        /*0008*/ 	.word	0x00000020


	//----- nvinfo : EIATTR_FRAME_SIZE
	.align		4
.L_1:
        /*000c*/ 	.byte	0x04, 0x11
        /*000e*/ 	.short	(.L_3 - .L_2)
	.align		4
.L_2:
        /*0010*/ 	.word	index@(_Z14simpleMultiplyILi32EEvPfS0_S0_i)
        /*0014*/ 	.word	0x00000000


	//----- nvinfo : EIATTR_MIN_STACK_SIZE
	.align		4
.L_3:
        /*0018*/ 	.byte	0x04, 0x12
        /*001a*/ 	.short	(.L_5 - .L_4)
	.align		4
.L_4:
        /*001c*/ 	.word	index@(_Z14simpleMultiplyILi32EEvPfS0_S0_i)
        /*0020*/ 	.word	0x00000000
.L_5:


//--------------------- .nv.compat                --------------------------
	.section	.nv.compat,"",@"SHT_CUDA_COMPAT_INFO"
	.align	4
        /*0000*/ 	.byte	0x02, 0x09, 0x00, 0x00, 0x02, 0x02, 0x01, 0x00, 0x02, 0x05, 0x05, 0x00, 0x03, 0x07, 0x01, 0x01
        /*0010*/ 	.byte	0x02, 0x03, 0x00, 0x00, 0x02, 0x06, 0x01, 0x00, 0x04, 0x0b, 0x08, 0x00, 0x09, 0x00, 0x00, 0x00
        /*0020*/ 	.byte	0x00, 0x00, 0x00, 0x00


//--------------------- .nv.info._Z14simpleMultiplyILi32EEvPfS0_S0_i --------------------------
	.section	.nv.info._Z14simpleMultiplyILi32EEvPfS0_S0_i,"",@"SHT_CUDA_INFO"
	.sectionflags	@""
	.align	4


	//----- nvinfo : EIATTR_CUDA_API_VERSION
	.align		4
        /*0000*/ 	.byte	0x04, 0x37
        /*0002*/ 	.short	(.L_7 - .L_6)
.L_6:
        /*0004*/ 	.word	0x00000082


	//----- nvinfo : EIATTR_KPARAM_INFO
	.align		4
.L_7:
        /*0008*/ 	.byte	0x04, 0x17
        /*000a*/ 	.short	(.L_9 - .L_8)
.L_8:
        /*000c*/ 	.word	0x00000000
        /*0010*/ 	.short	0x0003
        /*0012*/ 	.short	0x0018
        /*0014*/ 	.byte	0x00, 0xf0, 0x11, 0x00


	//----- nvinfo : EIATTR_KPARAM_INFO
	.align		4
.L_9:
        /*0018*/ 	.byte	0x04, 0x17
        /*001a*/ 	.short	(.L_11 - .L_10)
.L_10:
        /*001c*/ 	.word	0x00000000
        /*0020*/ 	.short	0x0002
        /*0022*/ 	.short	0x0010
        /*0024*/ 	.byte	0x00, 0xf5, 0x21, 0x00


	//----- nvinfo : EIATTR_KPARAM_INFO
	.align		4
.L_11:
        /*0028*/ 	.byte	0x04, 0x17
        /*002a*/ 	.short	(.L_13 - .L_12)
.L_12:
        /*002c*/ 	.word	0x00000000
        /*0030*/ 	.short	0x0001
        /*0032*/ 	.short	0x0008
        /*0034*/ 	.byte	0x00, 0xf5, 0x21, 0x00


	//----- nvinfo : EIATTR_KPARAM_INFO
	.align		4
.L_13:
        /*0038*/ 	.byte	0x04, 0x17
        /*003a*/ 	.short	(.L_15 - .L_14)
.L_14:
        /*003c*/ 	.word	0x00000000
        /*0040*/ 	.short	0x0000
        /*0042*/ 	.short	0x0000
        /*0044*/ 	.byte	0x00, 0xf5, 0x21, 0x00


	//----- nvinfo : EIATTR_SPARSE_MMA_MASK
	.align		4
.L_15:
        /*0048*/ 	.byte	0x03, 0x50
        /*004a*/ 	.short	0x0000


	//----- nvinfo : EIATTR_MAXREG_COUNT
	.align		4
        /*004c*/ 	.byte	0x03, 0x1b
        /*004e*/ 	.short	0x00ff


	//----- nvinfo : EIATTR_MERCURY_ISA_VERSION
	.align		4
        /*0050*/ 	.byte	0x03, 0x5f
        /*0052*/ 	.short	0x0101


	//----- nvinfo : EIATTR_VRC_CTA_INIT_COUNT
	.align		4
        /*0054*/ 	.byte	0x02, 0x4a
	.zero		1
	.zero		1


	//----- nvinfo : EIATTR_EXIT_INSTR_OFFSETS
	.align		4
        /*0058*/ 	.byte	0x04, 0x1c
        /*005a*/ 	.short	(.L_17 - .L_16)


	//   ....[0]....
.L_16:
        /*005c*/ 	.word	0x00000930


	//----- nvinfo : EIATTR_CBANK_PARAM_SIZE
	.align		4
.L_17:
        /*0060*/ 	.byte	0x03, 0x19
        /*0062*/ 	.short	0x001c


	//----- nvinfo : EIATTR_PARAM_CBANK
	.align		4
        /*0064*/ 	.byte	0x04, 0x0a
        /*0066*/ 	.short	(.L_19 - .L_18)
	.align		4
.L_18:
        /*0068*/ 	.word	index@(.nv.constant0._Z14simpleMultiplyILi32EEvPfS0_S0_i)
        /*006c*/ 	.short	0x0380
        /*006e*/ 	.short	0x001c


	//----- nvinfo : EIATTR_SW_WAR
	.align		4
.L_19:
        /*0070*/ 	.byte	0x04, 0x36
        /*0072*/ 	.short	(.L_21 - .L_20)
.L_20:
        /*0074*/ 	.word	0x00000008
.L_21:


//--------------------- .nv.callgraph             --------------------------
	.section	.nv.callgraph,"",@"SHT_CUDA_CALLGRAPH"
	.align	4
	.sectionentsize	8
	.align		4
        /*0000*/ 	.word	0x00000000
	.align		4
        /*0004*/ 	.word	0xffffffff
	.align		4
        /*0008*/ 	.word	0x00000000
	.align		4
        /*000c*/ 	.word	0xfffffffe
	.align		4
        /*0010*/ 	.word	0x00000000
	.align		4
        /*0014*/ 	.word	0xfffffffd
	.align		4
        /*0018*/ 	.word	0x00000000
	.align		4
        /*001c*/ 	.word	0xfffffffc


//--------------------- .text._Z14simpleMultiplyILi32EEvPfS0_S0_i --------------------------
	.section	.text._Z14simpleMultiplyILi32EEvPfS0_S0_i,"ax",@progbits
	.align	128
        .global         _Z14simpleMultiplyILi32EEvPfS0_S0_i
        .type           _Z14simpleMultiplyILi32EEvPfS0_S0_i,@function
        .size           _Z14simpleMultiplyILi32EEvPfS0_S0_i,(.L_x_1 - _Z14simpleMultiplyILi32EEvPfS0_S0_i)
        .other          _Z14simpleMultiplyILi32EEvPfS0_S0_i,@"STO_CUDA_ENTRY STV_DEFAULT"
_Z14simpleMultiplyILi32EEvPfS0_S0_i:
.text._Z14simpleMultiplyILi32EEvPfS0_S0_i:
[----:B------:R-:W-:Y:S01]  /*0000*/  LDC R1, c[0x0][0x37c] ;  /* 0x0000df00ff017b82 */ /* 0x000fe20000000800 */
[----:B------:R-:W0:Y:S07]  /*0010*/  S2R R0, SR_TID.Y ;  /* 0x0000000000007919 */ /* 0x000e2e0000002200 */
[----:B------:R-:W0:Y:S01]  /*0020*/  S2UR UR6, SR_CTAID.Y ;  /* 0x00000000000679c3 */ /* 0x000e220000002600 */
[----:B------:R-:W1:Y:S01]  /*0030*/  LDCU.64 UR4, c[0x0][0x358] ;  /* 0x00006b00ff0477ac */ /* 0x000e620008000a00 */
[----:B------:R-:W2:Y:S06]  /*0040*/  S2R R5, SR_TID.X ;  /* 0x0000000000057919 */ /* 0x000eac0000002100 */
[----:B------:R-:W0:Y:S08]  /*0050*/  LDC R7, c[0x0][0x364] ;  /* 0x0000d900ff077b82 */ /* 0x000e300000000800 */
[----:B------:R-:W2:Y:S08]  /*0060*/  S2UR UR7, SR_CTAID.X ;  /* 0x00000000000779c3 */ /* 0x000eb00000002500 */
[----:B------:R-:W2:Y:S08]  /*0070*/  LDC R4, c[0x0][0x360] ;  /* 0x0000d800ff047b82 */ /* 0x000eb00000000800 */
[----:B------:R-:W3:Y:S01]  /*0080*/  LDC.64 R14, c[0x0][0x388] ;  /* 0x0000e200ff0e7b82 */ /* 0x000ee20000000a00 */
[----:B0-----:R-:W-:-:S05]  /*0090*/  IMAD R7, R7, UR6, R0 ;  /* 0x0000000607077c24 */ /* 0x001fca000f8e0200 */
[----:B------:R-:W-:Y:S02]  /*00a0*/  SHF.L.U32 R3, R7, 0x5, RZ ;  /* 0x0000000507037819 */ /* 0x000fe400000006ff */
[----:B------:R-:W0:Y:S08]  /*00b0*/  LDC.64 R12, c[0x0][0x380] ;  /* 0x0000e000ff0c7b82 */ /* 0x000e300000000a00 */
[----:B------:R-:W4:Y:S01]  /*00c0*/  LDC R6, c[0x0][0x398] ;  /* 0x0000e600ff067b82 */ /* 0x000f220000000800 */
[----:B--2---:R-:W-:-:S04]  /*00d0*/  IMAD R4, R4, UR7, R5 ;  /* 0x0000000704047c24 */ /* 0x004fc8000f8e0205 */
[----:B---3--:R-:W-:-:S05]  /*00e0*/  IMAD.WIDE R14, R4, 0x4, R14 ;  /* 0x00000004040e7825 */ /* 0x008fca00078e020e */
[----:B-1----:R-:W2:Y:S01]  /*00f0*/  LDG.E R22, desc[UR4][R14.64] ;  /* 0x000000040e167981 */ /* 0x002ea2000c1e1900 */
[----:B0-----:R-:W-:-:S05]  /*0100*/  IMAD.WIDE.U32 R12, R3, 0x4, R12 ;  /* 0x00000004030c7825 */ /* 0x001fca00078e000c */
[----:B------:R-:W2:Y:S01]  /*0110*/  LDG.E R11, desc[UR4][R12.64] ;  /* 0x000000040c0b7981 */ /* 0x000ea2000c1e1900 */
[----:B----4-:R-:W-:-:S03]  /*0120*/  IMAD.WIDE R16, R6, 0x4, R14 ;  /* 0x0000000406107825 */ /* 0x010fc600078e020e */
[----:B------:R-:W3:Y:S04]  /*0130*/  LDG.E R19, desc[UR4][R12.64+0x4] ;  /* 0x000004040c137981 */ /* 0x000ee8000c1e1900 */
[----:B------:R-:W3:Y:S01]  /*0140*/  LDG.E R2, desc[UR4][R16.64] ;  /* 0x0000000410027981 */ /* 0x000ee2000c1e1900 */
[----:B------:R-:W-:-:S03]  /*0150*/  IMAD.WIDE R24, R6, 0x4, R16 ;  /* 0x0000000406187825 */ /* 0x000fc600078e0210 */
[----:B------:R-:W4:Y:S04]  /*0160*/  LDG.E R0, desc[UR4][R12.64+0x8] ;  /* 0x000008040c007981 */ /* 0x000f28000c1e1900 */
[----:B------:R0:W4:Y:S04]  /*0170*/  LDG.E R3, desc[UR4][R24.64] ;  /* 0x0000000418037981 */ /* 0x000128000c1e1900 */
[----:B------:R-:W5:Y:S04]  /*0180*/  LDG.E R9, desc[UR4][R12.64+0xc] ;  /* 0x00000c040c097981 */ /* 0x000f68000c1e1900 */
[----:B------:R-:W5:Y:S01]  /*0190*/  LDG.E R16, desc[UR4][R12.64+0x14] ;  /* 0x000014040c107981 */ /* 0x000f62000c1e1900 */
[----:B0-----:R-:W-:-:S03]  /*01a0*/  IMAD.WIDE R24, R6, 0x4, R24 ;  /* 0x0000000406187825 */ /* 0x001fc600078e0218 */
[----:B------:R-:W5:Y:S04]  /*01b0*/  LDG.E R10, desc[UR4][R12.64+0x18] ;  /* 0x000018040c0a7981 */ /* 0x000f68000c1e1900 */
[----:B------:R-:W5:Y:S01]  /*01c0*/  LDG.E R18, desc[UR4][R24.64] ;  /* 0x0000000418127981 */ /* 0x000f62000c1e1900 */
[----:B------:R-:W-:-:S03]  /*01d0*/  IMAD.WIDE R26, R6, 0x4, R24 ;  /* 0x00000004061a7825 */ /* 0x000fc600078e0218 */
[----:B------:R-:W5:Y:S01]  /*01e0*/  LDG.E R23, desc[UR4][R12.64+0x1c] ;  /* 0x00001c040c177981 */ /* 0x000f62000c1e1900 */
[----:B------:R-:W-:-:S03]  /*01f0*/  IMAD.WIDE R14, R6, 0x4, R26 ;  /* 0x00000004060e7825 */ /* 0x000fc600078e021a */
[----:B------:R-:W5:Y:S04]  /*0200*/  LDG.E R29, desc[UR4][R26.64] ;  /* 0x000000041a1d7981 */ /* 0x000f68000c1e1900 */
[----:B------:R-:W5:Y:S01]  /*0210*/  LDG.E R17, desc[UR4][R14.64] ;  /* 0x000000040e117981 */ /* 0x000f62000c1e1900 */
[----:B------:R-:W-:-:S03]  /*0220*/  IMAD.WIDE R20, R6, 0x4, R14 ;  /* 0x0000000406147825 */ /* 0x000fc600078e020e */
[----:B------:R-:W5:Y:S04]  /*0230*/  LDG.E R26, desc[UR4][R12.64+0x10] ;  /* 0x000010040c1a7981 */ /* 0x000f68000c1e1900 */
[----:B------:R0:W5:Y:S02]  /*0240*/  LDG.E R5, desc[UR4][R20.64] ;  /* 0x0000000414057981 */ /* 0x000164000c1e1900 */
[----:B0-----:R-:W-:-:S05]  /*0250*/  IMAD.WIDE R20, R6, 0x4, R20 ;  /* 0x0000000406147825 */ /* 0x001fca00078e0214 */
[----:B------:R-:W5:Y:S01]  /*0260*/  LDG.E R8, desc[UR4][R20.64] ;  /* 0x0000000414087981 */ /* 0x000f62000c1e1900 */
[----:B------:R-:W-:-:S04]  /*0270*/  IMAD.WIDE R24, R6, 0x4, R20 ;  /* 0x0000000406187825 */ /* 0x000fc800078e0214 */
[----:B------:R-:W-:-:S04]  /*0280*/  IMAD.WIDE R14, R6, 0x4, R24 ;  /* 0x00000004060e7825 */ /* 0x000fc800078e0218 */
[----:B--2---:R-:W-:Y:S02]  /*0290*/  FFMA R28, R11, R22, RZ ;  /* 0x000000160b1c7223 */ /* 0x004fe400000000ff */
[----:B------:R-:W2:Y:S04]  /*02a0*/  LDG.E R11, desc[UR4][R12.64+0x20] ;  /* 0x000020040c0b7981 */ /* 0x000ea8000c1e1900 */
[----:B------:R-:W2:Y:S01]  /*02b0*/  LDG.E R22, desc[UR4][R24.64] ;  /* 0x0000000418167981 */ /* 0x000ea2000c1e1900 */
[----:B---3--:R-:W-:-:S03]  /*02c0*/  FFMA R27, R19, R2, R28 ;  /* 0x00000002131b7223 */ /* 0x008fc6000000001c */
[----:B------:R0:W3:Y:S04]  /*02d0*/  LDG.E R19, desc[UR4][R14.64] ;  /* 0x000000040e137981 */ /* 0x0000e8000c1e1900 */
[----:B------:R-:W3:Y:S01]  /*02e0*/  LDG.E R2, desc[UR4][R12.64+0x24] ;  /* 0x000024040c027981 */ /* 0x000ee2000c1e1900 */
[----:B----4-:R-:W-:-:S03]  /*02f0*/  FFMA R28, R0, R3, R27 ;  /* 0x00000003001c7223 */ /* 0x010fc6000000001b */
[----:B------:R-:W4:Y:S01]  /*0300*/  LDG.E R3, desc[UR4][R12.64+0x28] ;  /* 0x000028040c037981 */ /* 0x000f22000c1e1900 */
[----:B0-----:R-:W-:-:S03]  /*0310*/  IMAD.WIDE R14, R6, 0x4, R14 ;  /* 0x00000004060e7825 */ /* 0x001fc600078e020e */
[----:B------:R-:W4:Y:S04]  /*0320*/  LDG.E R27, desc[UR4][R12.64+0x30] ;  /* 0x000030040c1b7981 */ /* 0x000f28000c1e1900 */
[----:B------:R5:W4:Y:S01]  /*0330*/  LDG.E R0, desc[UR4][R14.64] ;  /* 0x000000040e007981 */ /* 0x000b22000c1e1900 */
[----:B------:R-:W-:-:S04]  /*0340*/  IMAD.WIDE R20, R6, 0x4, R14 ;  /* 0x0000000406147825 */ /* 0x000fc800078e020e */
[----:B-----5:R-:W-:Y:S02]  /*0350*/  FFMA R15, R9, R18, R28 ;  /* 0x00000012090f7223 */ /* 0x020fe4000000001c */
[----:B------:R-:W5:Y:S04]  /*0360*/  LDG.E R18, desc[UR4][R12.64+0x2c] ;  /* 0x00002c040c127981 */ /* 0x000f68000c1e1900 */
[----:B------:R-:W5:Y:S01]  /*0370*/  LDG.E R9, desc[UR4][R20.64] ;  /* 0x0000000414097981 */ /* 0x000f62000c1e1900 */
[----:B------:R-:W-:-:S05]  /*0380*/  IMAD.WIDE R24, R6, 0x4, R20 ;  /* 0x0000000406187825 */ /* 0x000fca00078e0214 */
[----:B------:R0:W5:Y:S01]  /*0390*/  LDG.E R28, desc[UR4][R24.64] ;  /* 0x00000004181c7981 */ /* 0x000162000c1e1900 */
[----:B------:R-:W-:Y:S01]  /*03a0*/  FFMA R29, R26, R29, R15 ;  /* 0x0000001d1a1d7223 */ /* 0x000fe2000000000f */
[----:B0-----:R-:W-:-:S04]  /*03b0*/  IMAD.WIDE R24, R6, 0x4, R24 ;  /* 0x0000000406187825 */ /* 0x001fc800078e0218 */
[----:B------:R-:W-:Y:S02]  /*03c0*/  FFMA R29, R16, R17, R29 ;  /* 0x00000011101d7223 */ /* 0x000fe4000000001d */
[----:B------:R-:W5:Y:S01]  /*03d0*/  LDG.E R17, desc[UR4][R12.64+0x34] ;  /* 0x000034040c117981 */ /* 0x000f62000c1e1900 */
[----:B------:R-:W-:-:S03]  /*03e0*/  IMAD.WIDE R14, R6, 0x4, R24 ;  /* 0x00000004060e7825 */ /* 0x000fc600078e0218 */
[----:B------:R-:W5:Y:S01]  /*03f0*/  LDG.E R16, desc[UR4][R24.64] ;  /* 0x0000000418107981 */ /* 0x000f62000c1e1900 */
[----:B------:R-:W-:-:S03]  /*0400*/  FFMA R26, R10, R5, R29 ;  /* 0x000000050a1a7223 */ /* 0x000fc6000000001d */
[----:B------:R-:W5:Y:S01]  /*0410*/  LDG.E R5, desc[UR4][R14.64] ;  /* 0x000000040e057981 */ /* 0x000f62000c1e1900 */
[----:B------:R-:W-:-:S04]  /*0420*/  IMAD.WIDE R20, R6, 0x4, R14 ;  /* 0x0000000406147825 */ /* 0x000fc800078e020e */
[----:B------:R-:W-:Y:S01]  /*0430*/  FFMA R26, R23, R8, R26 ;  /* 0x00000008171a7223 */ /* 0x000fe2000000001a */
[----:B------:R-:W5:Y:S04]  /*0440*/  LDG.E R10, desc[UR4][R12.64+0x38] ;  /* 0x000038040c0a7981 */ /* 0x000f68000c1e1900 */
[----:B------:R0:W5:Y:S04]  /*0450*/  LDG.E R8, desc[UR4][R20.64] ;  /* 0x0000000414087981 */ /* 0x000168000c1e1900 */
[----:B------:R-:W5:Y:S01]  /*0460*/  LDG.E R23, desc[UR4][R12.64+0x3c] ;  /* 0x00003c040c177981 */ /* 0x000f62000c1e1900 */
[----:B0-----:R-:W-:-:S04]  /*0470*/  IMAD.WIDE R20, R6, 0x4, R20 ;  /* 0x0000000406147825 */ /* 0x001fc800078e0214 */
[----:B------:R-:W-:-:S04]  /*0480*/  IMAD.WIDE R24, R6, 0x4, R20 ;  /* 0x0000000406187825 */ /* 0x000fc800078e0214 */
[----:B------:R-:W-:-:S04]  /*0490*/  IMAD.WIDE R14, R6, 0x4, R24 ;  /* 0x00000004060e7825 */ /* 0x000fc800078e0218 */
[----:B--2---:R-:W-:Y:S02]  /*04a0*/  FFMA R29, R11, R22, R26 ;  /* 0x000000160b1d7223 */ /* 0x004fe4000000001a */
[----:B------:R-:W2:Y:S04]  /*04b0*/  LDG.E R22, desc[UR4][R12.64+0x40] ;  /* 0x000040040c167981 */ /* 0x000ea8000c1e1900 */
[----:B------:R-:W2:Y:S01]  /*04c0*/  LDG.E R11, desc[UR4][R20.64] ;  /* 0x00000004140b7981 */ /* 0x000ea2000c1e1900 */
[----:B---3--:R-:W-:-:S03]  /*04d0*/  FFMA R26, R2, R19, R29 ;  /* 0x00000013021a7223 */ /* 0x008fc6000000001d */
[----:B------:R-:W3:Y:S04]  /*04e0*/  LDG.E R19, desc[UR4][R24.64] ;  /* 0x0000000418137981 */ /* 0x000ee8000c1e1900 */
[----:B------:R-:W3:Y:S01]  /*04f0*/  LDG.E R2, desc[UR4][R12.64+0x44] ;  /* 0x000044040c027981 */ /* 0x000ee2000c1e1900 */
[----:B----4-:R-:W-:-:S03]  /*0500*/  FFMA R29, R3, R0, R26 ;  /* 0x00000000031d7223 */ /* 0x010fc6000000001a */
[----:B------:R-:W4:Y:S04]  /*0510*/  LDG.E R24, desc[UR4][R12.64+0x50] ;  /* 0x000050040c187981 */ /* 0x000f28000c1e1900 */
[----:B------:R0:W4:Y:S04]  /*0520*/  LDG.E R0, desc[UR4][R14.64] ;  /* 0x000000040e007981 */ /* 0x000128000c1e1900 */
[----:B------:R-:W4:Y:S01]  /*0530*/  LDG.E R3, desc[UR4][R12.64+0x48] ;  /* 0x000048040c037981 */ /* 0x000f22000c1e1900 */
[----:B0-----:R-:W-:-:S04]  /*0540*/  IMAD.WIDE R14, R6, 0x4, R14 ;  /* 0x00000004060e7825 */ /* 0x001fc800078e020e */
[----:B-----5:R-:W-:Y:S02]  /*0550*/  FFMA R26, R18, R9, R29 ;  /* 0x00000009121a7223 */ /* 0x020fe4000000001d */
[----:B------:R-:W5:Y:S01]  /*0560*/  LDG.E R18, desc[UR4][R12.64+0x4c] ;  /* 0x00004c040c127981 */ /* 0x000f62000c1e1900 */
[----:B------:R-:W-:-:S03]  /*0570*/  IMAD.WIDE R20, R6, 0x4, R14 ;  /* 0x0000000406147825 */ /* 0x000fc600078e020e */
[----:B------:R-:W5:Y:S04]  /*0580*/  LDG.E R9, desc[UR4][R14.64] ;  /* 0x000000040e097981 */ /* 0x000f68000c1e1900 */
[----:B------:R0:W5:Y:S01]  /*0590*/  LDG.E R25, desc[UR4][R20.64] ;  /* 0x0000000414197981 */ /* 0x000162000c1e1900 */
[----:B------:R-:W-:-:S03]  /*05a0*/  FFMA R28, R27, R28, R26 ;  /* 0x0000001c1b1c7223 */ /* 0x000fc6000000001a */
[----:B------:R-:W5:Y:S01]  /*05b0*/  LDG.E R26, desc[UR4][R12.64+0x54] ;  /* 0x000054040c1a7981 */ /* 0x000f62000c1e1900 */
[----:B0-----:R-:W-:-:S05]  /*05c0*/  IMAD.WIDE R20, R6, 0x4, R20 ;  /* 0x0000000406147825 */ /* 0x001fca00078e0214 */
[----:B------:R0:W5:Y:S01]  /*05d0*/  LDG.E R27, desc[UR4][R20.64] ;  /* 0x00000004141b7981 */ /* 0x000162000c1e1900 */
[----:B------:R-:W-:-:S04]  /*05e0*/  IMAD.WIDE R14, R6, 0x4, R20 ;  /* 0x00000004060e7825 */ /* 0x000fc800078e0214 */
[----:B------:R-:W-:Y:S01]  /*05f0*/  FFMA R29, R17, R16, R28 ;  /* 0x00000010111d7223 */ /* 0x000fe2000000001c */
[----:B------:R-:W-:-:S04]  /*0600*/  IMAD.WIDE R16, R6, 0x4, R14 ;  /* 0x0000000406107825 */ /* 0x000fc800078e020e */
[----:B------:R-:W-:Y:S01]  /*0610*/  FFMA R10, R10, R5, R29 ;  /* 0x000000050a0a7223 */ /* 0x000fe2000000001d */
[----:B------:R-:W5:Y:S01]  /*0620*/  LDG.E R14, desc[UR4][R14.64] ;  /* 0x000000040e0e7981 */ /* 0x000f62000c1e1900 */
[----:B------:R-:W-:-:S04]  /*0630*/  IMAD.WIDE R28, R6, 0x4, R16 ;  /* 0x00000004061c7825 */ /* 0x000fc800078e0210 */
[----:B------:R-:W-:Y:S01]  /*0640*/  FFMA R5, R23, R8, R10 ;  /* 0x0000000817057223 */ /* 0x000fe2000000000a */
[----:B------:R-:W5:Y:S01]  /*0650*/  LDG.E R16, desc[UR4][R16.64] ;  /* 0x0000000410107981 */ /* 0x000f62000c1e1900 */
[----:B0-----:R-:W-:-:S03]  /*0660*/  IMAD.WIDE R20, R6, 0x4, R28 ;  /* 0x0000000406147825 */ /* 0x001fc600078e021c */
[----:B------:R-:W5:Y:S04]  /*0670*/  LDG.E R8, desc[UR4][R12.64+0x58] ;  /* 0x000058040c087981 */ /* 0x000f68000c1e1900 */
[----:B------:R5:W5:Y:S04]  /*0680*/  LDG.E R28, desc[UR4][R28.64] ;  /* 0x000000041c1c7981 */ /* 0x000b68000c1e1900 */
[----:B------:R-:W5:Y:S01]  /*0690*/  LDG.E R17, desc[UR4][R12.64+0x64] ;  /* 0x000064040c117981 */ /* 0x000f62000c1e1900 */
[----:B--2---:R-:W-:Y:S01]  /*06a0*/  FFMA R5, R22, R11, R5 ;  /* 0x0000000b16057223 */ /* 0x004fe20000000005 */
[----:B------:R-:W-:-:S02]  /*06b0*/  IMAD.WIDE R10, R6, 0x4, R20 ;  /* 0x00000004060a7825 */ /* 0x000fc400078e0214 */
[----:B------:R-:W2:Y:S02]  /*06c0*/  LDG.E R20, desc[UR4][R20.64] ;  /* 0x0000000414147981 */ /* 0x000ea4000c1e1900 */
[----:B---3--:R-:W-:Y:S02]  /*06d0*/  FFMA R2, R2, R19, R5 ;  /* 0x0000001302027223 */ /* 0x008fe40000000005 */
[----:B------:R-:W3:Y:S01]  /*06e0*/  LDG.E R5, desc[UR4][R12.64+0x5c] ;  /* 0x00005c040c057981 */ /* 0x000ee2000c1e1900 */
[----:B------:R-:W-:-:S03]  /*06f0*/  IMAD.WIDE R22, R6, 0x4, R10 ;  /* 0x0000000406167825 */ /* 0x000fc600078e020a */
[----:B------:R-:W2:Y:S04]  /*0700*/  LDG.E R10, desc[UR4][R10.64] ;  /* 0x000000040a0a7981 */ /* 0x000ea8000c1e1900 */
[----:B------:R0:W2:Y:S04]  /*0710*/  LDG.E R15, desc[UR4][R22.64] ;  /* 0x00000004160f7981 */ /* 0x0000a8000c1e1900 */
[----:B------:R-:W2:Y:S01]  /*0720*/  LDG.E R21, desc[UR4][R12.64+0x6c] ;  /* 0x00006c040c157981 */ /* 0x000ea2000c1e1900 */
[----:B----4-:R-:W-:-:S03]  /*0730*/  FFMA R19, R3, R0, R2 ;  /* 0x0000000003137223 */ /* 0x010fc60000000002 */
[----:B------:R-:W4:Y:S01]  /*0740*/  LDG.E R0, desc[UR4][R12.64+0x60] ;  /* 0x000060040c007981 */ /* 0x000f22000c1e1900 */
[----:B------:R-:W-:-:S04]  /*0750*/  IMAD.WIDE R2, R6, 0x4, R22 ;  /* 0x0000000406027825 */ /* 0x000fc800078e0216 */
[----:B-----5:R-:W-:Y:S02]  /*0760*/  FFMA R29, R18, R9, R19 ;  /* 0x00000009121d7223 */ /* 0x020fe40000000013 */
[----:B------:R-:W5:Y:S01]  /*0770*/  LDG.E R9, desc[UR4][R12.64+0x68] ;  /* 0x000068040c097981 */ /* 0x000f62000c1e1900 */
[----:B------:R-:W-:-:S04]  /*0780*/  IMAD.WIDE R18, R6, 0x4, R2 ;  /* 0x0000000406127825 */ /* 0x000fc800078e0202 */
[----:B------:R-:W-:Y:S01]  /*0790*/  FFMA R29, R24, R25, R29 ;  /* 0x00000019181d7223 */ /* 0x000fe2000000001d */
[----:B------:R-:W5:Y:S01]  /*07a0*/  LDG.E R2, desc[UR4][R2.64] ;  /* 0x0000000402027981 */ /* 0x000f62000c1e1900 */
[----:B------:R-:W-:-:S03]  /*07b0*/  IMAD.WIDE R24, R6, 0x4, R18 ;  /* 0x0000000406187825 */ /* 0x000fc600078e0212 */
[----:B------:R-:W5:Y:S04]  /*07c0*/  LDG.E R18, desc[UR4][R18.64] ;  /* 0x0000000412127981 */ /* 0x000f68000c1e1900 */
[----:B------:R-:W5:Y:S01]  /*07d0*/  LDG.E R3, desc[UR4][R12.64+0x74] ;  /* 0x000074040c037981 */ /* 0x000f62000c1e1900 */
[----:B------:R-:W-:Y:S01]  /*07e0*/  FFMA R27, R26, R27, R29 ;  /* 0x0000001b1a1b7223 */ /* 0x000fe2000000001d */
[----:B0-----:R-:W-:Y:S02]  /*07f0*/  IMAD.WIDE R22, R6, 0x4, R24 ;  /* 0x0000000406167825 */ /* 0x001fe400078e0218 */
[----:B------:R-:W5:Y:S04]  /*0800*/  LDG.E R29, desc[UR4][R12.64+0x70] ;  /* 0x000070040c1d7981 */ /* 0x000f68000c1e1900 */
[----:B------:R-:W5:Y:S04]  /*0810*/  LDG.E R11, desc[UR4][R24.64] ;  /* 0x00000004180b7981 */ /* 0x000f68000c1e1900 */
[----:B------:R-:W5:Y:S04]  /*0820*/  LDG.E R22, desc[UR4][R22.64] ;  /* 0x0000000416167981 */ /* 0x000f68000c1e1900 */
[----:B------:R-:W5:Y:S04]  /*0830*/  LDG.E R19, desc[UR4][R12.64+0x7c] ;  /* 0x00007c040c137981 */ /* 0x000f68000c1e1900 */
[----:B------:R-:W5:Y:S01]  /*0840*/  LDG.E R24, desc[UR4][R12.64+0x78] ;  /* 0x000078040c187981 */ /* 0x000f62000c1e1900 */
[----:B------:R-:W-:-:S02]  /*0850*/  FFMA R8, R8, R14, R27 ;  /* 0x0000000e08087223 */ /* 0x000fc4000000001b */
[----:B------:R-:W0:Y:S01]  /*0860*/  LDC.64 R26, c[0x0][0x390] ;  /* 0x0000e400ff1a7b82 */ /* 0x000e220000000a00 */
[----:B------:R-:W-:-:S04]  /*0870*/  IMAD R7, R7, R6, R4 ;  /* 0x0000000607077224 */ /* 0x000fc800078e0204 */
[----:B0-----:R-:W-:-:S04]  /*0880*/  IMAD.WIDE R26, R7, 0x4, R26 ;  /* 0x00000004071a7825 */ /* 0x001fc800078e021a */
[----:B---3--:R-:W-:-:S04]  /*0890*/  FFMA R5, R5, R16, R8 ;  /* 0x0000001005057223 */ /* 0x008fc80000000008 */
[----:B----4-:R-:W-:-:S04]  /*08a0*/  FFMA R0, R0, R28, R5 ;  /* 0x0000001c00007223 */ /* 0x010fc80000000005 */
[----:B--2---:R-:W-:-:S04]  /*08b0*/  FFMA R0, R17, R20, R0 ;  /* 0x0000001411007223 */ /* 0x004fc80000000000 */
[----:B-----5:R-:W-:-:S04]  /*08c0*/  FFMA R0, R9, R10, R0 ;  /* 0x0000000a09007223 */ /* 0x020fc80000000000 */
[----:B------:R-:W-:-:S04]  /*08d0*/  FFMA R0, R21, R15, R0 ;  /* 0x0000000f15007223 */ /* 0x000fc80000000000 */
[----:B------:R-:W-:-:S04]  /*08e0*/  FFMA R0, R29, R2, R0 ;  /* 0x000000021d007223 */ /* 0x000fc80000000000 */
[----:B------:R-:W-:-:S04]  /*08f0*/  FFMA R3, R3, R18, R0 ;  /* 0x0000001203037223 */ /* 0x000fc80000000000 */
[----:B------:R-:W-:-:S04]  /*0900*/  FFMA R24, R24, R11, R3 ;  /* 0x0000000b18187223 */ /* 0x000fc80000000003 */
[----:B------:R-:W-:-:S05]  /*0910*/  FFMA R19, R19, R22, R24 ;  /* 0x0000001613137223 */ /* 0x000fca0000000018 */
[----:B------:R-:W-:Y:S01]  /*0920*/  STG.E desc[UR4][R26.64], R19 ;  /* 0x000000131a007986 */ /* 0x000fe2000c101904 */
[----:B------:R-:W-:Y:S05]  /*0930*/  EXIT ;  /* 0x000000000000794d */ /* 0x000fea0003800000 */
.L_x_0:
[----:B------:R-:W-:-:S00]  /*0940*/  BRA `(.L_x_0) ;  /* 0xfffffffc00fc7947 */ /* 0x000fc0000383ffff */
[----:B------:R-:W-:-:S00]  /*0950*/  NOP ;  /* 0x0000000000007918 */ /* 0x000fc00000000000 */
        /* <DEDUP_REMOVED lines=10> */
.L_x_1:


//--------------------- .nv.shared.reserved.0     --------------------------
	.section	.nv.shared.reserved.0,"aw",@nobits
	.weak		__nv_reservedSMEM_offset_0_alias
	.size		__nv_reservedSMEM_offset_0_alias, 0, 64
	.other		__nv_reservedSMEM_offset_0_alias,@"STO_CUDA_RESERVED_SHARED STV_DEFAULT"
__nv_reservedSMEM_offset_0_alias:
	.zero		0
	.zero		64


//--------------------- .nv.constant0._Z14simpleMultiplyILi32EEvPfS0_S0_i --------------------------
	.section	.nv.constant0._Z14simpleMultiplyILi32EEvPfS0_S0_i,"a",@progbits
	.sectionflags	@""
	.align	4
.nv.constant0._Z14simpleMultiplyILi32EEvPfS0_S0_i:
	.zero		924


//--------------------- SYMBOLS --------------------------

	.type		.nv.reservedSmem.offset0,@object
	.size		.nv.reservedSmem.offset0,0x4
